//
// Generated by NVIDIA NVVM Compiler
//
// Compiler Build ID: CL-36424714
// Cuda compilation tools, release 13.0, V13.0.88
// Based on NVVM 20.0.0
//

.version 9.0
.target sm_100
.address_size 64

	// .globl	_Z15matrixTransposePfS_

.visible .entry _Z15matrixTransposePfS_(
	.param .u64 .ptr .align 1 _Z15matrixTransposePfS__param_0,
	.param .u64 .ptr .align 1 _Z15matrixTransposePfS__param_1
)
{
	.reg .b32 	%r<13>;
	.reg .b32 	%f<2>;
	.reg .b64 	%rd<9>;

	ld.param.u64 	%rd1, [_Z15matrixTransposePfS__param_0];
	ld.param.u64 	%rd2, [_Z15matrixTransposePfS__param_1];
	cvta.to.global.u64 	%rd3, %rd2;
	cvta.to.global.u64 	%rd4, %rd1;
	mov.u32 	%r1, %ctaid.x;
	mov.u32 	%r2, %ntid.x;
	mov.u32 	%r3, %tid.x;
	mad.lo.s32 	%r4, %r1, %r2, %r3;
	mov.u32 	%r5, %ctaid.y;
	mov.u32 	%r6, %ntid.y;
	mov.u32 	%r7, %tid.y;
	mad.lo.s32 	%r8, %r5, %r6, %r7;
	shl.b32 	%r9, %r8, 9;
	add.s32 	%r10, %r9, %r4;
	mul.wide.s32 	%rd5, %r10, 4;
	add.s64 	%rd6, %rd4, %rd5;
	ld.global.f32 	%f1, [%rd6];
	shl.b32 	%r11, %r4, 9;
	add.s32 	%r12, %r11, %r8;
	mul.wide.s32 	%rd7, %r12, 4;
	add.s64 	%rd8, %rd3, %rd7;
	st.global.f32 	[%rd8], %f1;
	ret;

}
	// .globl	_Z14matrixMultiplyPfS_S_
.visible .entry _Z14matrixMultiplyPfS_S_(
	.param .u64 .ptr .align 1 _Z14matrixMultiplyPfS_S__param_0,
	.param .u64 .ptr .align 1 _Z14matrixMultiplyPfS_S__param_1,
	.param .u64 .ptr .align 1 _Z14matrixMultiplyPfS_S__param_2
)
{
	.reg .pred 	%p<2>;
	.reg .b32 	%r<18>;
	.reg .b32 	%f<52>;
	.reg .b64 	%rd<21>;

	ld.param.u64 	%rd6, [_Z14matrixMultiplyPfS_S__param_0];
	ld.param.u64 	%rd7, [_Z14matrixMultiplyPfS_S__param_1];
	ld.param.u64 	%rd5, [_Z14matrixMultiplyPfS_S__param_2];
	cvta.to.global.u64 	%rd8, %rd7;
	cvta.to.global.u64 	%rd9, %rd6;
	mov.u32 	%r8, %ctaid.x;
	mov.u32 	%r9, %ntid.x;
	mov.u32 	%r10, %tid.x;
	mad.lo.s32 	%r1, %r8, %r9, %r10;
	mov.u32 	%r11, %ctaid.y;
	mov.u32 	%r12, %ntid.y;
	mov.u32 	%r13, %tid.y;
	mad.lo.s32 	%r2, %r11, %r12, %r13;
	mul.wide.u32 	%rd10, %r12, %r11;
	cvt.u64.u32 	%rd11, %r13;
	add.s64 	%rd12, %rd10, %rd11;
	shl.b64 	%rd13, %rd12, 11;
	add.s64 	%rd14, %rd13, %rd9;
	add.s64 	%rd20, %rd14, 32;
	add.s64 	%rd2, %rd8, 16384;
	mov.f32 	%f51, 0f00000000;
	mov.b32 	%r17, 0;
	mov.u32 	%r16, %r1;
$L__BB1_1:
	mul.wide.s32 	%rd15, %r16, 4;
	add.s64 	%rd16, %rd2, %rd15;
	ld.global.f32 	%f4, [%rd20+-32];
	ld.global.f32 	%f5, [%rd16+-16384];
	fma.rn.f32 	%f6, %f4, %f5, %f51;
	ld.global.f32 	%f7, [%rd20+-28];
	ld.global.f32 	%f8, [%rd16+-14336];
	fma.rn.f32 	%f9, %f7, %f8, %f6;
	ld.global.f32 	%f10, [%rd20+-24];
	ld.global.f32 	%f11, [%rd16+-12288];
	fma.rn.f32 	%f12, %f10, %f11, %f9;
	ld.global.f32 	%f13, [%rd20+-20];
	ld.global.f32 	%f14, [%rd16+-10240];
	fma.rn.f32 	%f15, %f13, %f14, %f12;
	ld.global.f32 	%f16, [%rd20+-16];
	ld.global.f32 	%f17, [%rd16+-8192];
	fma.rn.f32 	%f18, %f16, %f17, %f15;
	ld.global.f32 	%f19, [%rd20+-12];
	ld.global.f32 	%f20, [%rd16+-6144];
	fma.rn.f32 	%f21, %f19, %f20, %f18;
	ld.global.f32 	%f22, [%rd20+-8];
	ld.global.f32 	%f23, [%rd16+-4096];
	fma.rn.f32 	%f24, %f22, %f23, %f21;
	ld.global.f32 	%f25, [%rd20+-4];
	ld.global.f32 	%f26, [%rd16+-2048];
	fma.rn.f32 	%f27, %f25, %f26, %f24;
	ld.global.f32 	%f28, [%rd20];
	ld.global.f32 	%f29, [%rd16];
	fma.rn.f32 	%f30, %f28, %f29, %f27;
	ld.global.f32 	%f31, [%rd20+4];
	ld.global.f32 	%f32, [%rd16+2048];
	fma.rn.f32 	%f33, %f31, %f32, %f30;
	ld.global.f32 	%f34, [%rd20+8];
	ld.global.f32 	%f35, [%rd16+4096];
	fma.rn.f32 	%f36, %f34, %f35, %f33;
	ld.global.f32 	%f37, [%rd20+12];
	ld.global.f32 	%f38, [%rd16+6144];
	fma.rn.f32 	%f39, %f37, %f38, %f36;
	ld.global.f32 	%f40, [%rd20+16];
	ld.global.f32 	%f41, [%rd16+8192];
	fma.rn.f32 	%f42, %f40, %f41, %f39;
	ld.global.f32 	%f43, [%rd20+20];
	ld.global.f32 	%f44, [%rd16+10240];
	fma.rn.f32 	%f45, %f43, %f44, %f42;
	ld.global.f32 	%f46, [%rd20+24];
	ld.global.f32 	%f47, [%rd16+12288];
	fma.rn.f32 	%f48, %f46, %f47, %f45;
	ld.global.f32 	%f49, [%rd20+28];
	ld.global.f32 	%f50, [%rd16+14336];
	fma.rn.f32 	%f51, %f49, %f50, %f48;
	add.s32 	%r17, %r17, 16;
	add.s64 	%rd20, %rd20, 64;
	add.s32 	%r16, %r16, 8192;
	setp.ne.s32 	%p1, %r17, 512;
	@%p1 bra 	$L__BB1_1;
	cvta.to.global.u64 	%rd17, %rd5;
	shl.b32 	%r14, %r2, 9;
	add.s32 	%r15, %r14, %r1;
	mul.wide.s32 	%rd18, %r15, 4;
	add.s64 	%rd19, %rd17, %rd18;
	st.global.f32 	[%rd19], %f51;
	ret;

}


// ===== COMPILED SASS (sm_100) =====

	.target	sm_100

	.elftype	@"ET_EXEC"


//--------------------- .note.nv.tkinfo           --------------------------
	.section	.note.nv.tkinfo,"",@"SHT_NOTE"
	.sectionflags	@"SHF_NOTE_NV_TKINFO"
	.tkinfo
        /*0018*/ 	.word	0x00000002
        /*0030*/ 	.string	""
        /*0030*/ 	.string	"ptxas"
        /*0030*/ 	.string	"Cuda compilation tools, release 13.0, V13.0.88"
        /*0030*/ 	.string	"Build cuda_13.0.r13.0/compiler.36424714_0"
        /*0030*/ 	.string	"-arch sm_100 -m 64 "



//--------------------- .note.nv.cuinfo           --------------------------
	.section	.note.nv.cuinfo,"",@"SHT_NOTE"
	.sectionflags	@"SHF_NOTE_NV_CUINFO"
        /*0018*/ 	.short	0x0002
        /*001a*/ 	.short	0x0064
        /*001c*/ 	.short	0x0082
	.zero		2


//--------------------- .nv.info                  --------------------------
	.section	.nv.info,"",@"SHT_CUDA_INFO"
	.align	4


	//----- nvinfo : EIATTR_REGCOUNT
	.align		4
        /*0000*/ 	.byte	0x04, 0x2f
        /*0002*/ 	.short	(.L_1 - .L_0)
	.align		4
.L_0:
        /*0004*/ 	.word	index@(_Z15matrixTransposePfS_)
        /*0008*/ 	.word	0x0000000a


	//----- nvinfo : EIATTR_FRAME_SIZE
	.align		4
.L_1:
        /*000c*/ 	.byte	0x04, 0x11
        /*000e*/ 	.short	(.L_3 - .L_2)
	.align		4
.L_2:
        /*0010*/ 	.word	index@(_Z15matrixTransposePfS_)
        /*0014*/ 	.word	0x00000000


	//----- nvinfo : EIATTR_REGCOUNT
	.align		4
.L_3:
        /*0018*/ 	.byte	0x04, 0x2f
        /*001a*/ 	.short	(.L_5 - .L_4)
	.align		4
.L_4:
        /*001c*/ 	.word	index@(_Z14matrixMultiplyPfS_S_)
        /*0020*/ 	.word	0x0000001f


	//----- nvinfo : EIATTR_FRAME_SIZE
	.align		4
.L_5:
        /*0024*/ 	.byte	0x04, 0x11
        /*0026*/ 	.short	(.L_7 - .L_6)
	.align		4
.L_6:
        /*0028*/ 	.word	index@(_Z14matrixMultiplyPfS_S_)
        /*002c*/ 	.word	0x00000000


	//----- nvinfo : EIATTR_MIN_STACK_SIZE
	.align		4
.L_7:
        /*0030*/ 	.byte	0x04, 0x12
        /*0032*/ 	.short	(.L_9 - .L_8)
	.align		4
.L_8:
        /*0034*/ 	.word	index@(_Z14matrixMultiplyPfS_S_)
        /*0038*/ 	.word	0x00000000


	//----- nvinfo : EIATTR_MIN_STACK_SIZE
	.align		4
.L_9:
        /*003c*/ 	.byte	0x04, 0x12
        /*003e*/ 	.short	(.L_11 - .L_10)
	.align		4
.L_10:
        /*0040*/ 	.word	index@(_Z15matrixTransposePfS_)
        /*0044*/ 	.word	0x00000000
.L_11:


//--------------------- .nv.compat                --------------------------
	.section	.nv.compat,"",@"SHT_CUDA_COMPAT_INFO"
	.align	4
        /*0000*/ 	.byte	0x02, 0x09, 0x00, 0x00, 0x02, 0x02, 0x01, 0x00, 0x02, 0x05, 0x05, 0x00, 0x03, 0x07, 0x01, 0x01
        /*0010*/ 	.byte	0x02, 0x03, 0x00, 0x00, 0x02, 0x06, 0x01, 0x00, 0x04, 0x0b, 0x08, 0x00, 0x09, 0x00, 0x00, 0x00
        /*0020*/ 	.byte	0x00, 0x00, 0x00, 0x00


//--------------------- .nv.info._Z14matrixMultiplyPfS_S_ --------------------------
	.section	.nv.info._Z14matrixMultiplyPfS_S_,"",@"SHT_CUDA_INFO"
	.sectionflags	@""
	.align	4


	//----- nvinfo : EIATTR_CUDA_API_VERSION
	.align		4
        /*0000*/ 	.byte	0x04, 0x37
        /*0002*/ 	.short	(.L_13 - .L_12)
.L_12:
        /*0004*/ 	.word	0x00000082


	//----- nvinfo : EIATTR_KPARAM_INFO
	.align		4
.L_13:
        /*0008*/ 	.byte	0x04, 0x17
        /*000a*/ 	.short	(.L_15 - .L_14)
.L_14:
        /*000c*/ 	.word	0x00000000
        /*0010*/ 	.short	0x0002
        /*0012*/ 	.short	0x0010
        /*0014*/ 	.byte	0x00, 0xf5, 0x21, 0x00


	//----- nvinfo : EIATTR_KPARAM_INFO
	.align		4
.L_15:
        /*0018*/ 	.byte	0x04, 0x17
        /*001a*/ 	.short	(.L_17 - .L_16)
.L_16:
        /*001c*/ 	.word	0x00000000
        /*0020*/ 	.short	0x0001
        /*0022*/ 	.short	0x0008
        /*0024*/ 	.byte	0x00, 0xf5, 0x21, 0x00


	//----- nvinfo : EIATTR_KPARAM_INFO
	.align		4
.L_17:
        /*0028*/ 	.byte	0x04, 0x17
        /*002a*/ 	.short	(.L_19 - .L_18)
.L_18:
        /*002c*/ 	.word	0x00000000
        /*0030*/ 	.short	0x0000
        /*0032*/ 	.short	0x0000
        /*0034*/ 	.byte	0x00, 0xf5, 0x21, 0x00


	//----- nvinfo : EIATTR_SPARSE_MMA_MASK
	.align		4
.L_19:
        /*0038*/ 	.byte	0x03, 0x50
        /*003a*/ 	.short	0x0000


	//----- nvinfo : EIATTR_MAXREG_COUNT
	.align		4
        /*003c*/ 	.byte	0x03, 0x1b
        /*003e*/ 	.short	0x00ff


	//----- nvinfo : EIATTR_MERCURY_ISA_VERSION
	.align		4
        /*0040*/ 	.byte	0x03, 0x5f
        /*0042*/ 	.short	0x0101


	//----- nvinfo : EIATTR_VRC_CTA_INIT_COUNT
	.align		4
        /*0044*/ 	.byte	0x02, 0x4a
	.zero		1
	.zero		1


	//----- nvinfo : EIATTR_EXIT_INSTR_OFFSETS
	.align		4
        /*0048*/ 	.byte	0x04, 0x1c
        /*004a*/ 	.short	(.L_21 - .L_20)


	//   ....[0]....
.L_20:
        /*004c*/ 	.word	0x00000540


	//----- nvinfo : EIATTR_CBANK_PARAM_SIZE
	.align		4
.L_21:
        /*0050*/ 	.byte	0x03, 0x19
        /*0052*/ 	.short	0x0018


	//----- nvinfo : EIATTR_PARAM_CBANK
	.align		4
        /*0054*/ 	.byte	0x04, 0x0a
        /*0056*/ 	.short	(.L_23 - .L_22)
	.align		4
.L_22:
        /*0058*/ 	.word	index@(.nv.constant0._Z14matrixMultiplyPfS_S_)
        /*005c*/ 	.short	0x0380
        /*005e*/ 	.short	0x0018


	//----- nvinfo : EIATTR_SW_WAR
	.align		4
.L_23:
        /*0060*/ 	.byte	0x04, 0x36
        /*0062*/ 	.short	(.L_25 - .L_24)
.L_24:
        /*0064*/ 	.word	0x00000008
.L_25:


//--------------------- .nv.info._Z15matrixTransposePfS_ --------------------------
	.section	.nv.info._Z15matrixTransposePfS_,"",@"SHT_CUDA_INFO"
	.sectionflags	@""
	.align	4


	//----- nvinfo : EIATTR_CUDA_API_VERSION
	.align		4
        /*0000*/ 	.byte	0x04, 0x37
        /*0002*/ 	.short	(.L_27 - .L_26)
.L_26:
        /*0004*/ 	.word	0x00000082


	//----- nvinfo : EIATTR_KPARAM_INFO
	.align		4
.L_27:
        /*0008*/ 	.byte	0x04, 0x17
        /*000a*/ 	.short	(.L_29 - .L_28)
.L_28:
        /*000c*/ 	.word	0x00000000
        /*0010*/ 	.short	0x0001
        /*0012*/ 	.short	0x0008
        /*0014*/ 	.byte	0x00, 0xf5, 0x21, 0x00


	//----- nvinfo : EIATTR_KPARAM_INFO
	.align		4
.L_29:
        /*0018*/ 	.byte	0x04, 0x17
        /*001a*/ 	.short	(.L_31 - .L_30)
.L_30:
        /*001c*/ 	.word	0x00000000
        /*0020*/ 	.short	0x0000
        /*0022*/ 	.short	0x0000
        /*0024*/ 	.byte	0x00, 0xf5, 0x21, 0x00


	//----- nvinfo : EIATTR_SPARSE_MMA_MASK
	.align		4
.L_31:
        /*0028*/ 	.byte	0x03, 0x50
        /*002a*/ 	.short	0x0000


	//----- nvinfo : EIATTR_MAXREG_COUNT
	.align		4
        /*002c*/ 	.byte	0x03, 0x1b
        /*002e*/ 	.short	0x00ff


	//----- nvinfo : EIATTR_MERCURY_ISA_VERSION
	.align		4
        /*0030*/ 	.byte	0x03, 0x5f
        /*0032*/ 	.short	0x0101


	//----- nvinfo : EIATTR_VRC_CTA_INIT_COUNT
	.align		4
        /*0034*/ 	.byte	0x02, 0x4a
	.zero		1
	.zero		1


	//----- nvinfo : EIATTR_EXIT_INSTR_OFFSETS
	.align		4
        /*0038*/ 	.byte	0x04, 0x1c
        /*003a*/ 	.short	(.L_33 - .L_32)


	//   ....[0]....
.L_32:
        /*003c*/ 	.word	0x00000120


	//----- nvinfo : EIATTR_CBANK_PARAM_SIZE
	.align		4
.L_33:
        /*0040*/ 	.byte	0x03, 0x19
        /*0042*/ 	.short	0x0010


	//----- nvinfo : EIATTR_PARAM_CBANK
	.align		4
        /*0044*/ 	.byte	0x04, 0x0a
        /*0046*/ 	.short	(.L_35 - .L_34)
	.align		4
.L_34:
        /*0048*/ 	.word	index@(.nv.constant0._Z15matrixTransposePfS_)
        /*004c*/ 	.short	0x0380
        /*004e*/ 	.short	0x0010


	//----- nvinfo : EIATTR_SW_WAR
	.align		4
.L_35:
        /*0050*/ 	.byte	0x04, 0x36
        /*0052*/ 	.short	(.L_37 - .L_36)
.L_36:
        /*0054*/ 	.word	0x00000008
.L_37:


//--------------------- .nv.callgraph             --------------------------
	.section	.nv.callgraph,"",@"SHT_CUDA_CALLGRAPH"
	.align	4
	.sectionentsize	8
	.align		4
        /*0000*/ 	.word	0x00000000
	.align		4
        /*0004*/ 	.word	0xffffffff
	.align		4
        /*0008*/ 	.word	0x00000000
	.align		4
        /*000c*/ 	.word	0xfffffffe
	.align		4
        /*0010*/ 	.word	0x00000000
	.align		4
        /*0014*/ 	.word	0xfffffffd
	.align		4
        /*0018*/ 	.word	0x00000000
	.align		4
        /*001c*/ 	.word	0xfffffffc


//--------------------- .text._Z14matrixMultiplyPfS_S_ --------------------------
	.section	.text._Z14matrixMultiplyPfS_S_,"ax",@progbits
	.align	128
        .global         _Z14matrixMultiplyPfS_S_
        .type           _Z14matrixMultiplyPfS_S_,@function
        .size           _Z14matrixMultiplyPfS_S_,(.L_x_3 - _Z14matrixMultiplyPfS_S_)
        .other          _Z14matrixMultiplyPfS_S_,@"STO_CUDA_ENTRY STV_DEFAULT"
_Z14matrixMultiplyPfS_S_:
.text._Z14matrixMultiplyPfS_S_:
[----:B------:R-:W-:Y:S01]  /*0000*/  LDC R1, c[0x0][0x37c] ;  /* 0x0000df00ff017b82 */ /* 0x000fe20000000800 */
[----:B------:R-:W0:Y:S07]  /*0010*/  S2R R2, SR_TID.Y ;  /* 0x0000000000027919 */ /* 0x000e2e0000002200 */
[----:B------:R-:W1:Y:S01]  /*0020*/  LDC R0, c[0x0][0x360] ;  /* 0x0000d800ff007b82 */ /* 0x000e620000000800 */
[----:B------:R-:W2:Y:S01]  /*0030*/  LDCU.128 UR12, c[0x0][0x380] ;  /* 0x00007000ff0c77ac */ /* 0x000ea20008000c00 */
[----:B------:R-:W-:Y:S01]  /*0040*/  HFMA2 R3, -RZ, RZ, 0, 0 ;  /* 0x00000000ff037431 */ /* 0x000fe200000001ff */
[----:B------:R-:W1:Y:S01]  /*0050*/  S2R R7, SR_TID.X ;  /* 0x0000000000077919 */ /* 0x000e620000002100 */
[----:B------:R-:W-:Y:S01]  /*0060*/  MOV R14, RZ ;  /* 0x000000ff000e7202 */ /* 0x000fe20000000f00 */
[----:B------:R-:W3:Y:S03]  /*0070*/  LDCU.64 UR8, c[0x0][0x358] ;  /* 0x00006b00ff0877ac */ /* 0x000ee60008000a00 */
[----:B------:R-:W0:Y:S08]  /*0080*/  S2UR UR7, SR_CTAID.Y ;  /* 0x00000000000779c3 */ /* 0x000e300000002600 */
[----:B------:R-:W0:Y:S01]  /*0090*/  LDC R9, c[0x0][0x364] ;  /* 0x0000d900ff097b82 */ /* 0x000e220000000800 */
[----:B--2---:R-:W-:-:S04]  /*00a0*/  UIADD3 UR5, UP0, UPT, UR14, 0x4000, URZ ;  /* 0x000040000e057890 */ /* 0x004fc8000ff1e0ff */
[----:B------:R-:W-:-:S03]  /*00b0*/  UIADD3.X UR6, UPT, UPT, URZ, UR15, URZ, UP0, !UPT ;  /* 0x0000000fff067290 */ /* 0x000fc600087fe4ff */
[----:B------:R-:W1:Y:S01]  /*00c0*/  S2UR UR4, SR_CTAID.X ;  /* 0x00000000000479c3 */ /* 0x000e620000002500 */
[----:B0-----:R-:W-:-:S03]  /*00d0*/  IMAD.WIDE.U32 R4, R9, UR7, R2 ;  /* 0x0000000709047c25 */ /* 0x001fc6000f8e0002 */
[----:B------:R-:W-:Y:S01]  /*00e0*/  LEA R8, P0, R4, UR12, 0xb ;  /* 0x0000000c04087c11 */ /* 0x000fe2000f8058ff */
[----:B-1----:R-:W-:-:S03]  /*00f0*/  IMAD R0, R0, UR4, R7 ;  /* 0x0000000400007c24 */ /* 0x002fc6000f8e0207 */
[----:B------:R-:W-:Y:S01]  /*0100*/  IADD3 R8, P1, PT, R8, 0x20, RZ ;  /* 0x0000002008087810 */ /* 0x000fe20007f3e0ff */
[----:B------:R-:W-:Y:S01]  /*0110*/  IMAD R7, R9, UR7, R2 ;  /* 0x0000000709077c24 */ /* 0x000fe2000f8e0202 */
[----:B------:R-:W-:Y:S01]  /*0120*/  LEA.HI.X R5, R4, UR13, R5, 0xb, P0 ;  /* 0x0000000d04057c11 */ /* 0x000fe200080f5c05 */
[----:B------:R-:W-:Y:S01]  /*0130*/  UMOV UR4, URZ ;  /* 0x000000ff00047c82 */ /* 0x000fe20008000000 */
[----:B------:R-:W-:Y:S02]  /*0140*/  MOV R6, R0 ;  /* 0x0000000000067202 */ /* 0x000fe40000000f00 */
[----:B---3--:R-:W-:-:S07]  /*0150*/  IADD3.X R5, PT, PT, RZ, R5, RZ, P1, !PT ;  /* 0x00000005ff057210 */ /* 0x008fce0000ffe4ff */
.L_x_0:
[----:B------:R-:W-:Y:S02]  /*0160*/  MOV R2, UR5 ;  /* 0x0000000500027c02 */ /* 0x000fe40008000f00 */
[----:B------:R-:W-:Y:S02]  /*0170*/  MOV R3, UR6 ;  /* 0x0000000600037c02 */ /* 0x000fe40008000f00 */
[----:B------:R-:W-:Y:S01]  /*0180*/  MOV R4, R8 ;  /* 0x0000000800047202 */ /* 0x000fe20000000f00 */
[----:B------:R-:W-:-:S04]  /*0190*/  IMAD.WIDE R2, R6, 0x4, R2 ;  /* 0x0000000406027825 */ /* 0x000fc800078e0202 */
[----:B------:R-:W2:Y:S04]  /*01a0*/  LDG.E R15, desc[UR8][R4.64+-0x20] ;  /* 0xffffe008040f7981 */ /* 0x000ea8000c1e1900 */
[----:B------:R-:W2:Y:S04]  /*01b0*/  LDG.E R16, desc[UR8][R2.64+-0x4000] ;  /* 0xffc0000802107981 */ /* 0x000ea8000c1e1900 */
[----:B------:R-:W3:Y:S04]  /*01c0*/  LDG.E R24, desc[UR8][R4.64+-0x1c] ;  /* 0xffffe40804187981 */ /* 0x000ee8000c1e1900 */
[----:B------:R-:W3:Y:S04]  /*01d0*/  LDG.E R25, desc[UR8][R2.64+-0x3800] ;  /* 0xffc8000802197981 */ /* 0x000ee8000c1e1900 */
[----:B------:R-:W4:Y:S04]  /*01e0*/  LDG.E R19, desc[UR8][R4.64+-0x18] ;  /* 0xffffe80804137981 */ /* 0x000f28000c1e1900 */
[----:B------:R-:W4:Y:S04]  /*01f0*/  LDG.E R18, desc[UR8][R2.64+-0x3000] ;  /* 0xffd0000802127981 */ /* 0x000f28000c1e1900 */
[----:B------:R-:W5:Y:S04]  /*0200*/  LDG.E R20, desc[UR8][R4.64+-0x14] ;  /* 0xffffec0804147981 */ /* 0x000f68000c1e1900 */
        /* <DEDUP_REMOVED lines=11> */
[----:B------:R-:W5:Y:S01]  /*02c0*/  LDG.E R26, desc[UR8][R4.64+0x1c] ;  /* 0x00001c08041a7981 */ /* 0x000f62000c1e1900 */
[----:B--2---:R-:W-:-:S03]  /*02d0*/  FFMA R15, R15, R16, R14 ;  /* 0x000000100f0f7223 */ /* 0x004fc6000000000e */
[----:B------:R-:W2:Y:S04]  /*02e0*/  LDG.E R16, desc[UR8][R4.64] ;  /* 0x0000000804107981 */ /* 0x000ea8000c1e1900 */
[----:B------:R-:W2:Y:S01]  /*02f0*/  LDG.E R14, desc[UR8][R4.64+0x4] ;  /* 0x00000408040e7981 */ /* 0x000ea2000c1e1900 */
[----:B---3--:R-:W-:-:S03]  /*0300*/  FFMA R24, R24, R25, R15 ;  /* 0x0000001918187223 */ /* 0x008fc6000000000f */
[----:B------:R-:W3:Y:S01]  /*0310*/  LDG.E R15, desc[UR8][R2.64+0x800] ;  /* 0x00080008020f7981 */ /* 0x000ee2000c1e1900 */
[----:B----4-:R-:W-:-:S03]  /*0320*/  FFMA R25, R19, R18, R24 ;  /* 0x0000001213197223 */ /* 0x010fc60000000018 */
[----:B------:R-:W4:Y:S04]  /*0330*/  LDG.E R18, desc[UR8][R4.64+0x8] ;  /* 0x0000080804127981 */ /* 0x000f28000c1e1900 */
[----:B------:R-:W4:Y:S01]  /*0340*/  LDG.E R19, desc[UR8][R2.64+0x1000] ;  /* 0x0010000802137981 */ /* 0x000f22000c1e1900 */
[----:B-----5:R-:W-:-:S03]  /*0350*/  FFMA R25, R20, R21, R25 ;  /* 0x0000001514197223 */ /* 0x020fc60000000019 */
[----:B------:R-:W5:Y:S04]  /*0360*/  LDG.E R20, desc[UR8][R4.64+0xc] ;  /* 0x00000c0804147981 */ /* 0x000f68000c1e1900 */
[----:B------:R-:W5:Y:S01]  /*0370*/  LDG.E R21, desc[UR8][R2.64+0x1800] ;  /* 0x0018000802157981 */ /* 0x000f62000c1e1900 */
[----:B------:R-:W-:-:S03]  /*0380*/  FFMA R25, R22, R23, R25 ;  /* 0x0000001716197223 */ /* 0x000fc60000000019 */
[----:B------:R-:W5:Y:S04]  /*0390*/  LDG.E R22, desc[UR8][R4.64+0x10] ;  /* 0x0000100804167981 */ /* 0x000f68000c1e1900 */
[----:B------:R-:W5:Y:S01]  /*03a0*/  LDG.E R23, desc[UR8][R2.64+0x2000] ;  /* 0x0020000802177981 */ /* 0x000f62000c1e1900 */
[----:B------:R-:W-:-:S03]  /*03b0*/  FFMA R28, R12, R13, R25 ;  /* 0x0000000d0c1c7223 */ /* 0x000fc60000000019 */
[----:B------:R-:W5:Y:S04]  /*03c0*/  LDG.E R24, desc[UR8][R4.64+0x14] ;  /* 0x0000140804187981 */ /* 0x000f68000c1e1900 */
[----:B------:R-:W5:Y:S04]  /*03d0*/  LDG.E R25, desc[UR8][R2.64+0x2800] ;  /* 0x0028000802197981 */ /* 0x000f68000c1e1900 */
[----:B------:R0:W5:Y:S04]  /*03e0*/  LDG.E R13, desc[UR8][R4.64+0x18] ;  /* 0x00001808040d7981 */ /* 0x000168000c1e1900 */
[----:B------:R-:W5:Y:S01]  /*03f0*/  LDG.E R12, desc[UR8][R2.64+0x3000] ;  /* 0x00300008020c7981 */ /* 0x000f62000c1e1900 */
[----:B------:R-:W-:-:S04]  /*0400*/  FFMA R9, R9, R8, R28 ;  /* 0x0000000809097223 */ /* 0x000fc8000000001c */
[----:B------:R-:W-:Y:S01]  /*0410*/  FFMA R9, R10, R11, R9 ;  /* 0x0000000b0a097223 */ /* 0x000fe20000000009 */
[----:B------:R-:W-:-:S04]  /*0420*/  UIADD3 UR4, UPT, UPT, UR4, 0x10, URZ ;  /* 0x0000001004047890 */ /* 0x000fc8000fffe0ff */
[----:B------:R-:W-:Y:S01]  /*0430*/  UISETP.NE.AND UP0, UPT, UR4, 0x200, UPT ;  /* 0x000002000400788c */ /* 0x000fe2000bf05270 */
[----:B------:R-:W-:Y:S02]  /*0440*/  IADD3 R8, P0, PT, R4, 0x40, RZ ;  /* 0x0000004004087810 */ /* 0x000fe40007f1e0ff */
[----:B------:R-:W-:Y:S02]  /*0450*/  IADD3 R6, PT, PT, R6, 0x2000, RZ ;  /* 0x0000200006067810 */ /* 0x000fe40007ffe0ff */
[----:B0-----:R-:W-:Y:S01]  /*0460*/  IADD3.X R5, PT, PT, RZ, R5, RZ, P0, !PT ;  /* 0x00000005ff057210 */ /* 0x001fe200007fe4ff */
[----:B--2---:R-:W-:-:S04]  /*0470*/  FFMA R9, R16, R17, R9 ;  /* 0x0000001110097223 */ /* 0x004fc80000000009 */
[----:B---3--:R-:W-:-:S04]  /*0480*/  FFMA R9, R14, R15, R9 ;  /* 0x0000000f0e097223 */ /* 0x008fc80000000009 */
[----:B----4-:R-:W-:-:S04]  /*0490*/  FFMA R9, R18, R19, R9 ;  /* 0x0000001312097223 */ /* 0x010fc80000000009 */
[----:B-----5:R-:W-:-:S04]  /*04a0*/  FFMA R9, R20, R21, R9 ;  /* 0x0000001514097223 */ /* 0x020fc80000000009 */
[----:B------:R-:W-:-:S04]  /*04b0*/  FFMA R9, R22, R23, R9 ;  /* 0x0000001716097223 */ /* 0x000fc80000000009 */
[----:B------:R-:W-:-:S04]  /*04c0*/  FFMA R24, R24, R25, R9 ;  /* 0x0000001918187223 */ /* 0x000fc80000000009 */
[----:B------:R-:W-:-:S04]  /*04d0*/  FFMA R13, R13, R12, R24 ;  /* 0x0000000c0d0d7223 */ /* 0x000fc80000000018 */
[----:B------:R-:W-:Y:S01]  /*04e0*/  FFMA R14, R26, R27, R13 ;  /* 0x0000001b1a0e7223 */ /* 0x000fe2000000000d */
[----:B------:R-:W-:Y:S06]  /*04f0*/  BRA.U UP0, `(.L_x_0) ;  /* 0xfffffffd00187547 */ /* 0x000fec000b83ffff */
[----:B------:R-:W0:Y:S01]  /*0500*/  LDC.64 R2, c[0x0][0x390] ;  /* 0x0000e400ff027b82 */ /* 0x000e220000000a00 */
[----:B------:R-:W-:-:S05]  /*0510*/  LEA R7, R7, R0, 0x9 ;  /* 0x0000000007077211 */ /* 0x000fca00078e48ff */
[----:B0-----:R-:W-:-:S05]  /*0520*/  IMAD.WIDE R2, R7, 0x4, R2 ;  /* 0x0000000407027825 */ /* 0x001fca00078e0202 */
[----:B------:R-:W-:Y:S01]  /*0530*/  STG.E desc[UR8][R2.64], R14 ;  /* 0x0000000e02007986 */ /* 0x000fe2000c101908 */
[----:B------:R-:W-:Y:S05]  /*0540*/  EXIT ;  /* 0x000000000000794d */ /* 0x000fea0003800000 */
.L_x_1:
[----:B------:R-:W-:-:S00]  /*0550*/  BRA `(.L_x_1) ;  /* 0xfffffffc00fc7947 */ /* 0x000fc0000383ffff */
[----:B------:R-:W-:-:S00]  /*0560*/  NOP ;  /* 0x0000000000007918 */ /* 0x000fc00000000000 */
        /* <DEDUP_REMOVED lines=9> */
.L_x_3:


//--------------------- .text._Z15matrixTransposePfS_ --------------------------
	.section	.text._Z15matrixTransposePfS_,"ax",@progbits
	.align	128
        .global         _Z15matrixTransposePfS_
        .type           _Z15matrixTransposePfS_,@function
        .size           _Z15matrixTransposePfS_,(.L_x_4 - _Z15matrixTransposePfS_)
        .other          _Z15matrixTransposePfS_,@"STO_CUDA_ENTRY STV_DEFAULT"
_Z15matrixTransposePfS_:
.text._Z15matrixTransposePfS_:
[----:B------:R-:W-:Y:S01]  /*0000*/  LDC R1, c[0x0][0x37c] ;  /* 0x0000df00ff017b82 */ /* 0x000fe20000000800 */
[----:B------:R-:W0:Y:S07]  /*0010*/  S2R R5, SR_TID.X ;  /* 0x0000000000057919 */ /* 0x000e2e0000002100 */
[----:B------:R-:W0:Y:S01]  /*0020*/  LDC R0, c[0x0][0x360] ;  /* 0x0000d800ff007b82 */ /* 0x000e220000000800 */
[----:B------:R-:W1:Y:S01]  /*0030*/  LDCU.64 UR4, c[0x0][0x358] ;  /* 0x00006b00ff0477ac */ /* 0x000e620008000a00 */
[----:B------:R-:W2:Y:S06]  /*0040*/  S2R R4, SR_TID.Y ;  /* 0x0000000000047919 */ /* 0x000eac0000002200 */
[----:B------:R-:W0:Y:S08]  /*0050*/  S2UR UR6, SR_CTAID.X ;  /* 0x00000000000679c3 */ /* 0x000e300000002500 */
[----:B------:R-:W2:Y:S08]  /*0060*/  S2UR UR7, SR_CTAID.Y ;  /* 0x00000000000779c3 */ /* 0x000eb00000002600 */
[----:B------:R-:W2:Y:S08]  /*0070*/  LDC R7, c[0x0][0x364] ;  /* 0x0000d900ff077b82 */ /* 0x000eb00000000800 */
[----:B------:R-:W3:Y:S01]  /*0080*/  LDC.64 R2, c[0x0][0x380] ;  /* 0x0000e000ff027b82 */ /* 0x000ee20000000a00 */
[----:B0-----:R-:W-:-:S02]  /*0090*/  IMAD R0, R0, UR6, R5 ;  /* 0x0000000600007c24 */ /* 0x001fc4000f8e0205 */
[----:B--2---:R-:W-:-:S05]  /*00a0*/  IMAD R7, R7, UR7, R4 ;  /* 0x0000000707077c24 */ /* 0x004fca000f8e0204 */
[----:B------:R-:W-:-:S05]  /*00b0*/  LEA R5, R7, R0, 0x9 ;  /* 0x0000000007057211 */ /* 0x000fca00078e48ff */
[----:B---3--:R-:W-:Y:S02]  /*00c0*/  IMAD.WIDE R2, R5, 0x4, R2 ;  /* 0x0000000405027825 */ /* 0x008fe400078e0202 */
[----:B------:R-:W0:Y:S04]  /*00d0*/  LDC.64 R4, c[0x0][0x388] ;  /* 0x0000e200ff047b82 */ /* 0x000e280000000a00 */
[----:B-1----:R-:W2:Y:S01]  /*00e0*/  LDG.E R3, desc[UR4][R2.64] ;  /* 0x0000000402037981 */ /* 0x002ea2000c1e1900 */
[----:B------:R-:W-:-:S05]  /*00f0*/  LEA R7, R0, R7, 0x9 ;  /* 0x0000000700077211 */ /* 0x000fca00078e48ff */
[----:B0-----:R-:W-:-:S05]  /*0100*/  IMAD.WIDE R4, R7, 0x4, R4 ;  /* 0x0000000407047825 */ /* 0x001fca00078e0204 */
[----:B--2---:R-:W-:Y:S01]  /*0110*/  STG.E desc[UR4][R4.64], R3 ;  /* 0x0000000304007986 */ /* 0x004fe2000c101904 */
[----:B------:R-:W-:Y:S05]  /*0120*/  EXIT ;  /* 0x000000000000794d */ /* 0x000fea0003800000 */
.L_x_2:
        /* <DEDUP_REMOVED lines=13> */
.L_x_4:


//--------------------- .nv.shared.reserved.0     --------------------------
	.section	.nv.shared.reserved.0,"aw",@nobits
	.weak		__nv_reservedSMEM_offset_0_alias
	.size		__nv_reservedSMEM_offset_0_alias, 0, 64
	.other		__nv_reservedSMEM_offset_0_alias,@"STO_CUDA_RESERVED_SHARED STV_DEFAULT"
__nv_reservedSMEM_offset_0_alias:
	.zero		0
	.zero		64


//--------------------- .nv.constant0._Z14matrixMultiplyPfS_S_ --------------------------
	.section	.nv.constant0._Z14matrixMultiplyPfS_S_,"a",@progbits
	.sectionflags	@""
	.align	4
.nv.constant0._Z14matrixMultiplyPfS_S_:
	.zero		920


//--------------------- .nv.constant0._Z15matrixTransposePfS_ --------------------------
	.section	.nv.constant0._Z15matrixTransposePfS_,"a",@progbits
	.sectionflags	@""
	.align	4
.nv.constant0._Z15matrixTransposePfS_:
	.zero		912


//--------------------- SYMBOLS --------------------------

	.type		.nv.reservedSmem.offset0,@object
	.size		.nv.reservedSmem.offset0,0x4
